//
// Generated by NVIDIA NVVM Compiler
//
// Compiler Build ID: CL-36424714
// Cuda compilation tools, release 13.0, V13.0.88
// Based on NVVM 20.0.0
//

.version 9.0
.target sm_100
.address_size 64

	// .globl	_Z7mat_mulPfS_S_

.visible .entry _Z7mat_mulPfS_S_(
	.param .u64 .ptr .align 1 _Z7mat_mulPfS_S__param_0,
	.param .u64 .ptr .align 1 _Z7mat_mulPfS_S__param_1,
	.param .u64 .ptr .align 1 _Z7mat_mulPfS_S__param_2
)
{
	.reg .b32 	%r<12>;
	.reg .b32 	%f<7>;
	.reg .b64 	%rd<13>;

	ld.param.u64 	%rd1, [_Z7mat_mulPfS_S__param_0];
	ld.param.u64 	%rd2, [_Z7mat_mulPfS_S__param_1];
	ld.param.u64 	%rd3, [_Z7mat_mulPfS_S__param_2];
	cvta.to.global.u64 	%rd4, %rd3;
	mov.u32 	%r1, %tid.x;
	mov.u32 	%r2, %ctaid.x;
	mov.u32 	%r3, %ntid.x;
	mad.lo.s32 	%r4, %r2, %r3, %r1;
	mov.u32 	%r5, %tid.y;
	mov.u32 	%r6, %ctaid.y;
	mov.u32 	%r7, %ntid.y;
	mad.lo.s32 	%r8, %r6, %r7, %r5;
	add.s32 	%r9, %r8, %r4;
	mul.wide.s32 	%rd5, %r9, 4;
	add.s64 	%rd6, %rd4, %rd5;
	mov.b32 	%r10, 0;
	st.global.u32 	[%rd6], %r10;
	shl.b32 	%r11, %r8, 1;
	cvta.to.global.u64 	%rd7, %rd1;
	cvta.to.global.u64 	%rd8, %rd2;
	mul.wide.u32 	%rd9, %r11, 4;
	add.s64 	%rd10, %rd7, %rd9;
	ld.global.f32 	%f1, [%rd10];
	mul.wide.s32 	%rd11, %r4, 4;
	add.s64 	%rd12, %rd8, %rd11;
	ld.global.f32 	%f2, [%rd12];
	fma.rn.f32 	%f3, %f1, %f2, 0f00000000;
	st.global.f32 	[%rd6], %f3;
	ld.global.f32 	%f4, [%rd10+4];
	ld.global.f32 	%f5, [%rd12+4];
	fma.rn.f32 	%f6, %f4, %f5, %f3;
	st.global.f32 	[%rd6], %f6;
	ret;

}


// ===== COMPILED SASS (sm_100) =====

	.target	sm_100

	.elftype	@"ET_EXEC"


//--------------------- .note.nv.tkinfo           --------------------------
	.section	.note.nv.tkinfo,"",@"SHT_NOTE"
	.sectionflags	@"SHF_NOTE_NV_TKINFO"
	.tkinfo
        /*0018*/ 	.word	0x00000002
        /*0030*/ 	.string	""
        /*0030*/ 	.string	"ptxas"
        /*0030*/ 	.string	"Cuda compilation tools, release 13.0, V13.0.88"
        /*0030*/ 	.string	"Build cuda_13.0.r13.0/compiler.36424714_0"
        /*0030*/ 	.string	"-arch sm_100 -m 64 "



//--------------------- .note.nv.cuinfo           --------------------------
	.section	.note.nv.cuinfo,"",@"SHT_NOTE"
	.sectionflags	@"SHF_NOTE_NV_CUINFO"
        /*0018*/ 	.short	0x0002
        /*001a*/ 	.short	0x0064
        /*001c*/ 	.short	0x0082
	.zero		2


//--------------------- .nv.info                  --------------------------
	.section	.nv.info,"",@"SHT_CUDA_INFO"
	.align	4


	//----- nvinfo : EIATTR_REGCOUNT
	.align		4
        /*0000*/ 	.byte	0x04, 0x2f
        /*0002*/ 	.short	(.L_1 - .L_0)
	.align		4
.L_0:
        /*0004*/ 	.word	index@(_Z7mat_mulPfS_S_)
        /*0008*/ 	.word	0x00000010


	//----- nvinfo : EIATTR_FRAME_SIZE
	.align		4
.L_1:
        /*000c*/ 	.byte	0x04, 0x11
        /*000e*/ 	.short	(.L_3 - .L_2)
	.align		4
.L_2:
        /*0010*/ 	.word	index@(_Z7mat_mulPfS_S_)
        /*0014*/ 	.word	0x00000000


	//----- nvinfo : EIATTR_MIN_STACK_SIZE
	.align		4
.L_3:
        /*0018*/ 	.byte	0x04, 0x12
        /*001a*/ 	.short	(.L_5 - .L_4)
	.align		4
.L_4:
        /*001c*/ 	.word	index@(_Z7mat_mulPfS_S_)
        /*0020*/ 	.word	0x00000000
.L_5:


//--------------------- .nv.compat                --------------------------
	.section	.nv.compat,"",@"SHT_CUDA_COMPAT_INFO"
	.align	4
        /*0000*/ 	.byte	0x02, 0x09, 0x00, 0x00, 0x02, 0x02, 0x01, 0x00, 0x02, 0x05, 0x05, 0x00, 0x03, 0x07, 0x01, 0x01
        /*0010*/ 	.byte	0x02, 0x03, 0x00, 0x00, 0x02, 0x06, 0x01, 0x00, 0x04, 0x0b, 0x08, 0x00, 0x09, 0x00, 0x00, 0x00
        /*0020*/ 	.byte	0x00, 0x00, 0x00, 0x00


//--------------------- .nv.info._Z7mat_mulPfS_S_ --------------------------
	.section	.nv.info._Z7mat_mulPfS_S_,"",@"SHT_CUDA_INFO"
	.sectionflags	@""
	.align	4


	//----- nvinfo : EIATTR_CUDA_API_VERSION
	.align		4
        /*0000*/ 	.byte	0x04, 0x37
        /*0002*/ 	.short	(.L_7 - .L_6)
.L_6:
        /*0004*/ 	.word	0x00000082


	//----- nvinfo : EIATTR_KPARAM_INFO
	.align		4
.L_7:
        /*0008*/ 	.byte	0x04, 0x17
        /*000a*/ 	.short	(.L_9 - .L_8)
.L_8:
        /*000c*/ 	.word	0x00000000
        /*0010*/ 	.short	0x0002
        /*0012*/ 	.short	0x0010
        /*0014*/ 	.byte	0x00, 0xf5, 0x21, 0x00


	//----- nvinfo : EIATTR_KPARAM_INFO
	.align		4
.L_9:
        /*0018*/ 	.byte	0x04, 0x17
        /*001a*/ 	.short	(.L_11 - .L_10)
.L_10:
        /*001c*/ 	.word	0x00000000
        /*0020*/ 	.short	0x0001
        /*0022*/ 	.short	0x0008
        /*0024*/ 	.byte	0x00, 0xf5, 0x21, 0x00


	//----- nvinfo : EIATTR_KPARAM_INFO
	.align		4
.L_11:
        /*0028*/ 	.byte	0x04, 0x17
        /*002a*/ 	.short	(.L_13 - .L_12)
.L_12:
        /*002c*/ 	.word	0x00000000
        /*0030*/ 	.short	0x0000
        /*0032*/ 	.short	0x0000
        /*0034*/ 	.byte	0x00, 0xf5, 0x21, 0x00


	//----- nvinfo : EIATTR_SPARSE_MMA_MASK
	.align		4
.L_13:
        /*0038*/ 	.byte	0x03, 0x50
        /*003a*/ 	.short	0x0000


	//----- nvinfo : EIATTR_MAXREG_COUNT
	.align		4
        /*003c*/ 	.byte	0x03, 0x1b
        /*003e*/ 	.short	0x00ff


	//----- nvinfo : EIATTR_MERCURY_ISA_VERSION
	.align		4
        /*0040*/ 	.byte	0x03, 0x5f
        /*0042*/ 	.short	0x0101


	//----- nvinfo : EIATTR_VRC_CTA_INIT_COUNT
	.align		4
        /*0044*/ 	.byte	0x02, 0x4a
	.zero		1
	.zero		1


	//----- nvinfo : EIATTR_EXIT_INSTR_OFFSETS
	.align		4
        /*0048*/ 	.byte	0x04, 0x1c
        /*004a*/ 	.short	(.L_15 - .L_14)


	//   ....[0]....
.L_14:
        /*004c*/ 	.word	0x000001b0


	//----- nvinfo : EIATTR_CBANK_PARAM_SIZE
	.align		4
.L_15:
        /*0050*/ 	.byte	0x03, 0x19
        /*0052*/ 	.short	0x0018


	//----- nvinfo : EIATTR_PARAM_CBANK
	.align		4
        /*0054*/ 	.byte	0x04, 0x0a
        /*0056*/ 	.short	(.L_17 - .L_16)
	.align		4
.L_16:
        /*0058*/ 	.word	index@(.nv.constant0._Z7mat_mulPfS_S_)
        /*005c*/ 	.short	0x0380
        /*005e*/ 	.short	0x0018


	//----- nvinfo : EIATTR_SW_WAR
	.align		4
.L_17:
        /*0060*/ 	.byte	0x04, 0x36
        /*0062*/ 	.short	(.L_19 - .L_18)
.L_18:
        /*0064*/ 	.word	0x00000008
.L_19:


//--------------------- .nv.callgraph             --------------------------
	.section	.nv.callgraph,"",@"SHT_CUDA_CALLGRAPH"
	.align	4
	.sectionentsize	8
	.align		4
        /*0000*/ 	.word	0x00000000
	.align		4
        /*0004*/ 	.word	0xffffffff
	.align		4
        /*0008*/ 	.word	0x00000000
	.align		4
        /*000c*/ 	.word	0xfffffffe
	.align		4
        /*0010*/ 	.word	0x00000000
	.align		4
        /*0014*/ 	.word	0xfffffffd
	.align		4
        /*0018*/ 	.word	0x00000000
	.align		4
        /*001c*/ 	.word	0xfffffffc


//--------------------- .text._Z7mat_mulPfS_S_    --------------------------
	.section	.text._Z7mat_mulPfS_S_,"ax",@progbits
	.align	128
        .global         _Z7mat_mulPfS_S_
        .type           _Z7mat_mulPfS_S_,@function
        .size           _Z7mat_mulPfS_S_,(.L_x_1 - _Z7mat_mulPfS_S_)
        .other          _Z7mat_mulPfS_S_,@"STO_CUDA_ENTRY STV_DEFAULT"
_Z7mat_mulPfS_S_:
.text._Z7mat_mulPfS_S_:
[----:B------:R-:W-:Y:S01]  /*0000*/  LDC R1, c[0x0][0x37c] ;  /* 0x0000df00ff017b82 */ /* 0x000fe20000000800 */
[----:B------:R-:W0:Y:S07]  /*0010*/  S2R R9, SR_TID.X ;  /* 0x0000000000097919 */ /* 0x000e2e0000002100 */
[----:B------:R-:W0:Y:S01]  /*0020*/  S2UR UR6, SR_CTAID.X ;  /* 0x00000000000679c3 */ /* 0x000e220000002500 */
[----:B------:R-:W1:Y:S01]  /*0030*/  LDCU.64 UR4, c[0x0][0x358] ;  /* 0x00006b00ff0477ac */ /* 0x000e620008000a00 */
[----:B------:R-:W2:Y:S06]  /*0040*/  S2R R8, SR_TID.Y ;  /* 0x0000000000087919 */ /* 0x000eac0000002200 */
[----:B------:R-:W0:Y:S08]  /*0050*/  LDC R0, c[0x0][0x360] ;  /* 0x0000d800ff007b82 */ /* 0x000e300000000800 */
[----:B------:R-:W2:Y:S08]  /*0060*/  S2UR UR7, SR_CTAID.Y ;  /* 0x00000000000779c3 */ /* 0x000eb00000002600 */
[----:B------:R-:W2:Y:S08]  /*0070*/  LDC R11, c[0x0][0x364] ;  /* 0x0000d900ff0b7b82 */ /* 0x000eb00000000800 */
[----:B------:R-:W3:Y:S01]  /*0080*/  LDC.64 R2, c[0x0][0x390] ;  /* 0x0000e400ff027b82 */ /* 0x000ee20000000a00 */
[----:B0-----:R-:W-:-:S07]  /*0090*/  IMAD R9, R0, UR6, R9 ;  /* 0x0000000600097c24 */ /* 0x001fce000f8e0209 */
[----:B------:R-:W0:Y:S08]  /*00a0*/  LDC.64 R4, c[0x0][0x380] ;  /* 0x0000e000ff047b82 */ /* 0x000e300000000a00 */
[----:B------:R-:W4:Y:S01]  /*00b0*/  LDC.64 R6, c[0x0][0x388] ;  /* 0x0000e200ff067b82 */ /* 0x000f220000000a00 */
[----:B--2---:R-:W-:-:S05]  /*00c0*/  IMAD R0, R11, UR7, R8 ;  /* 0x000000070b007c24 */ /* 0x004fca000f8e0208 */
[----:B------:R-:W-:Y:S02]  /*00d0*/  IADD3 R11, PT, PT, R9, R0, RZ ;  /* 0x00000000090b7210 */ /* 0x000fe40007ffe0ff */
[----:B------:R-:W-:-:S03]  /*00e0*/  SHF.L.U32 R13, R0, 0x1, RZ ;  /* 0x00000001000d7819 */ /* 0x000fc600000006ff */
[----:B---3--:R-:W-:-:S04]  /*00f0*/  IMAD.WIDE R2, R11, 0x4, R2 ;  /* 0x000000040b027825 */ /* 0x008fc800078e0202 */
[----:B0-----:R-:W-:Y:S01]  /*0100*/  IMAD.WIDE.U32 R4, R13, 0x4, R4 ;  /* 0x000000040d047825 */ /* 0x001fe200078e0004 */
[----:B-1----:R-:W-:Y:S04]  /*0110*/  STG.E desc[UR4][R2.64], RZ ;  /* 0x000000ff02007986 */ /* 0x002fe8000c101904 */
[----:B------:R-:W2:Y:S01]  /*0120*/  LDG.E R0, desc[UR4][R4.64] ;  /* 0x0000000404007981 */ /* 0x000ea2000c1e1900 */
[----:B----4-:R-:W-:-:S05]  /*0130*/  IMAD.WIDE R6, R9, 0x4, R6 ;  /* 0x0000000409067825 */ /* 0x010fca00078e0206 */
[----:B------:R-:W2:Y:S02]  /*0140*/  LDG.E R9, desc[UR4][R6.64] ;  /* 0x0000000406097981 */ /* 0x000ea4000c1e1900 */
[----:B--2---:R-:W-:-:S05]  /*0150*/  FFMA R9, R0, R9, RZ ;  /* 0x0000000900097223 */ /* 0x004fca00000000ff */
[----:B------:R-:W-:Y:S04]  /*0160*/  STG.E desc[UR4][R2.64], R9 ;  /* 0x0000000902007986 */ /* 0x000fe8000c101904 */
[----:B------:R-:W2:Y:S04]  /*0170*/  LDG.E R0, desc[UR4][R4.64+0x4] ;  /* 0x0000040404007981 */ /* 0x000ea8000c1e1900 */
[----:B------:R-:W2:Y:S02]  /*0180*/  LDG.E R8, desc[UR4][R6.64+0x4] ;  /* 0x0000040406087981 */ /* 0x000ea4000c1e1900 */
[----:B--2---:R-:W-:-:S05]  /*0190*/  FFMA R11, R0, R8, R9 ;  /* 0x00000008000b7223 */ /* 0x004fca0000000009 */
[----:B------:R-:W-:Y:S01]  /*01a0*/  STG.E desc[UR4][R2.64], R11 ;  /* 0x0000000b02007986 */ /* 0x000fe2000c101904 */
[----:B------:R-:W-:Y:S05]  /*01b0*/  EXIT ;  /* 0x000000000000794d */ /* 0x000fea0003800000 */
.L_x_0:
[----:B------:R-:W-:-:S00]  /*01c0*/  BRA `(.L_x_0) ;  /* 0xfffffffc00fc7947 */ /* 0x000fc0000383ffff */
[----:B------:R-:W-:-:S00]  /*01d0*/  NOP ;  /* 0x0000000000007918 */ /* 0x000fc00000000000 */
        /* <DEDUP_REMOVED lines=10> */
.L_x_1:


//--------------------- .nv.shared.reserved.0     --------------------------
	.section	.nv.shared.reserved.0,"aw",@nobits
	.weak		__nv_reservedSMEM_offset_0_alias
	.size		__nv_reservedSMEM_offset_0_alias, 0, 64
	.other		__nv_reservedSMEM_offset_0_alias,@"STO_CUDA_RESERVED_SHARED STV_DEFAULT"
__nv_reservedSMEM_offset_0_alias:
	.zero		0
	.zero		64


//--------------------- .nv.constant0._Z7mat_mulPfS_S_ --------------------------
	.section	.nv.constant0._Z7mat_mulPfS_S_,"a",@progbits
	.sectionflags	@""
	.align	4
.nv.constant0._Z7mat_mulPfS_S_:
	.zero		920


//--------------------- SYMBOLS --------------------------

	.type		.nv.reservedSmem.offset0,@object
	.size		.nv.reservedSmem.offset0,0x4
